//
// Generated by NVIDIA NVVM Compiler
//
// Compiler Build ID: CL-36424714
// Cuda compilation tools, release 13.0, V13.0.88
// Based on NVVM 20.0.0
//

.version 9.0
.target sm_100
.address_size 64

	// .globl	_Z10checkIndexv
.extern .func  (.param .b32 func_retval0) vprintf
(
	.param .b64 vprintf_param_0,
	.param .b64 vprintf_param_1
)
;
.global .align 1 .b8 $str[90] = {116, 104, 114, 101, 97, 100, 73, 100, 120, 58, 40, 37, 100, 44, 32, 37, 100, 44, 32, 37, 100, 41, 44, 32, 98, 108, 111, 99, 107, 73, 100, 120, 58, 40, 37, 100, 44, 32, 37, 100, 44, 32, 37, 100, 41, 44, 32, 98, 108, 111, 99, 107, 68, 105, 109, 58, 40, 37, 100, 44, 32, 37, 100, 44, 32, 37, 100, 41, 44, 32, 103, 114, 105, 100, 68, 105, 109, 58, 40, 37, 100, 44, 37, 100, 44, 37, 100, 41, 10};

.visible .entry _Z10checkIndexv()
{
	.local .align 16 .b8 	__local_depot0[48];
	.reg .b64 	%SP;
	.reg .b64 	%SPL;
	.reg .b32 	%r<15>;
	.reg .b64 	%rd<5>;

	mov.u64 	%SPL, __local_depot0;
	cvta.local.u64 	%SP, %SPL;
	add.u64 	%rd1, %SP, 0;
	add.u64 	%rd2, %SPL, 0;
	mov.u32 	%r1, %tid.x;
	mov.u32 	%r2, %tid.y;
	mov.u32 	%r3, %tid.z;
	mov.u32 	%r4, %ctaid.x;
	mov.u32 	%r5, %ctaid.y;
	mov.u32 	%r6, %ctaid.z;
	mov.u32 	%r7, %ntid.x;
	mov.u32 	%r8, %ntid.y;
	mov.u32 	%r9, %ntid.z;
	mov.u32 	%r10, %nctaid.x;
	mov.u32 	%r11, %nctaid.y;
	mov.u32 	%r12, %nctaid.z;
	st.local.v4.u32 	[%rd2], {%r1, %r2, %r3, %r4};
	st.local.v4.u32 	[%rd2+16], {%r5, %r6, %r7, %r8};
	st.local.v4.u32 	[%rd2+32], {%r9, %r10, %r11, %r12};
	mov.u64 	%rd3, $str;
	cvta.global.u64 	%rd4, %rd3;
	{ // callseq 0, 0
	.param .b64 param0;
	st.param.b64 	[param0], %rd4;
	.param .b64 param1;
	st.param.b64 	[param1], %rd1;
	.param .b32 retval0;
	call.uni (retval0), 
	vprintf, 
	(
	param0, 
	param1
	);
	ld.param.b32 	%r13, [retval0];
	} // callseq 0
	ret;

}


// ===== COMPILED SASS (sm_100) =====

	.target	sm_100

	.elftype	@"ET_EXEC"


//--------------------- .note.nv.tkinfo           --------------------------
	.section	.note.nv.tkinfo,"",@"SHT_NOTE"
	.sectionflags	@"SHF_NOTE_NV_TKINFO"
	.tkinfo
        /*0018*/ 	.word	0x00000002
        /*0030*/ 	.string	""
        /*0030*/ 	.string	"ptxas"
        /*0030*/ 	.string	"Cuda compilation tools, release 13.0, V13.0.88"
        /*0030*/ 	.string	"Build cuda_13.0.r13.0/compiler.36424714_0"
        /*0030*/ 	.string	"-arch sm_100 -m 64 "



//--------------------- .note.nv.cuinfo           --------------------------
	.section	.note.nv.cuinfo,"",@"SHT_NOTE"
	.sectionflags	@"SHF_NOTE_NV_CUINFO"
        /*0018*/ 	.short	0x0002
        /*001a*/ 	.short	0x0064
        /*001c*/ 	.short	0x0082
	.zero		2


//--------------------- .nv.info                  --------------------------
	.section	.nv.info,"",@"SHT_CUDA_INFO"
	.align	4


	//----- nvinfo : EIATTR_REGCOUNT
	.align		4
        /*0000*/ 	.byte	0x04, 0x2f
        /*0002*/ 	.short	(.L_2 - .L_1)
	.align		4
.L_1:
        /*0004*/ 	.word	index@(_Z10checkIndexv)
        /*0008*/ 	.word	0x00000018


	//----- nvinfo : EIATTR_FRAME_SIZE
	.align		4
.L_2:
        /*000c*/ 	.byte	0x04, 0x11
        /*000e*/ 	.short	(.L_4 - .L_3)
	.align		4
.L_3:
        /*0010*/ 	.word	index@(_Z10checkIndexv)
        /*0014*/ 	.word	0x00000030


	//----- nvinfo : EIATTR_MIN_STACK_SIZE
	.align		4
.L_4:
        /*0018*/ 	.byte	0x04, 0x12
        /*001a*/ 	.short	(.L_6 - .L_5)
	.align		4
.L_5:
        /*001c*/ 	.word	index@(_Z10checkIndexv)
        /*0020*/ 	.word	0x00000030
.L_6:


//--------------------- .nv.compat                --------------------------
	.section	.nv.compat,"",@"SHT_CUDA_COMPAT_INFO"
	.align	4
        /*0000*/ 	.byte	0x02, 0x09, 0x00, 0x00, 0x02, 0x02, 0x01, 0x00, 0x02, 0x05, 0x05, 0x00, 0x03, 0x07, 0x01, 0x01
        /*0010*/ 	.byte	0x02, 0x03, 0x00, 0x00, 0x02, 0x06, 0x01, 0x00, 0x04, 0x0b, 0x08, 0x00, 0x09, 0x00, 0x00, 0x00
        /*0020*/ 	.byte	0x00, 0x00, 0x00, 0x00


//--------------------- .nv.info._Z10checkIndexv  --------------------------
	.section	.nv.info._Z10checkIndexv,"",@"SHT_CUDA_INFO"
	.sectionflags	@""
	.align	4


	//----- nvinfo : EIATTR_CUDA_API_VERSION
	.align		4
        /*0000*/ 	.byte	0x04, 0x37
        /*0002*/ 	.short	(.L_8 - .L_7)
.L_7:
        /*0004*/ 	.word	0x00000082


	//----- nvinfo : EIATTR_SPARSE_MMA_MASK
	.align		4
.L_8:
        /*0008*/ 	.byte	0x03, 0x50
        /*000a*/ 	.short	0x0000


	//----- nvinfo : EIATTR_MAXREG_COUNT
	.align		4
        /*000c*/ 	.byte	0x03, 0x1b
        /*000e*/ 	.short	0x00ff


	//----- nvinfo : EIATTR_EXTERNS
	.align		4
        /*0010*/ 	.byte	0x04, 0x0f
        /*0012*/ 	.short	(.L_10 - .L_9)


	//   ....[0]....
	.align		4
.L_9:
        /*0014*/ 	.word	index@(vprintf)


	//----- nvinfo : EIATTR_MERCURY_ISA_VERSION
	.align		4
.L_10:
        /*0018*/ 	.byte	0x03, 0x5f
        /*001a*/ 	.short	0x0101


	//----- nvinfo : EIATTR_VRC_CTA_INIT_COUNT
	.align		4
        /*001c*/ 	.byte	0x02, 0x4a
	.zero		1
	.zero		1


	//----- nvinfo : EIATTR_SYSCALL_OFFSETS
	.align		4
        /*0020*/ 	.byte	0x04, 0x46
        /*0022*/ 	.short	(.L_12 - .L_11)


	//   ....[0]....
.L_11:
        /*0024*/ 	.word	0x000001b0


	//----- nvinfo : EIATTR_EXIT_INSTR_OFFSETS
	.align		4
.L_12:
        /*0028*/ 	.byte	0x04, 0x1c
        /*002a*/ 	.short	(.L_14 - .L_13)


	//   ....[0]....
.L_13:
        /*002c*/ 	.word	0x000001c0


	//----- nvinfo : EIATTR_SW_WAR
	.align		4
.L_14:
        /*0030*/ 	.byte	0x04, 0x36
        /*0032*/ 	.short	(.L_16 - .L_15)
.L_15:
        /*0034*/ 	.word	0x00000008
.L_16:


//--------------------- .nv.callgraph             --------------------------
	.section	.nv.callgraph,"",@"SHT_CUDA_CALLGRAPH"
	.align	4
	.sectionentsize	8
	.align		4
        /*0000*/ 	.word	0x00000000
	.align		4
        /*0004*/ 	.word	0xffffffff
	.align		4
        /*0008*/ 	.word	index@(_Z10checkIndexv)
	.align		4
        /*000c*/ 	.word	index@(vprintf)
	.align		4
        /*0010*/ 	.word	0x00000000
	.align		4
        /*0014*/ 	.word	0xfffffffe
	.align		4
        /*0018*/ 	.word	0x00000000
	.align		4
        /*001c*/ 	.word	0xfffffffd
	.align		4
        /*0020*/ 	.word	0x00000000
	.align		4
        /*0024*/ 	.word	0xfffffffc


//--------------------- .nv.constant4             --------------------------
	.section	.nv.constant4,"a",@progbits
	.align	8
	.align		8
.nv.constant4:
        /*0000*/ 	.dword	vprintf
	.align		8
        /*0008*/ 	.dword	$str


//--------------------- .text._Z10checkIndexv     --------------------------
	.section	.text._Z10checkIndexv,"ax",@progbits
	.align	128
        .global         _Z10checkIndexv
        .type           _Z10checkIndexv,@function
        .size           _Z10checkIndexv,(.L_x_2 - _Z10checkIndexv)
        .other          _Z10checkIndexv,@"STO_CUDA_ENTRY STV_DEFAULT"
_Z10checkIndexv:
.text._Z10checkIndexv:
[----:B------:R-:W0:Y:S01]  /*0000*/  LDC R1, c[0x0][0x37c] ;  /* 0x0000df00ff017b82 */ /* 0x000e220000000800 */
[----:B------:R-:W1:Y:S01]  /*0010*/  S2R R8, SR_TID.X ;  /* 0x0000000000087919 */ /* 0x000e620000002100 */
[----:B------:R-:W2:Y:S06]  /*0020*/  LDCU UR5, c[0x0][0x2fc] ;  /* 0x00005f80ff0577ac */ /* 0x000eac0008000800 */
[----:B------:R-:W3:Y:S01]  /*0030*/  LDC R14, c[0x0][0x360] ;  /* 0x0000d800ff0e7b82 */ /* 0x000ee20000000800 */
[----:B0-----:R-:W-:Y:S01]  /*0040*/  VIADD R1, R1, 0xffffffd0 ;  /* 0xffffffd001017836 */ /* 0x001fe20000000000 */
[----:B------:R-:W1:Y:S01]  /*0050*/  S2R R9, SR_TID.Y ;  /* 0x0000000000097919 */ /* 0x000e620000002200 */
[----:B------:R-:W-:Y:S01]  /*0060*/  MOV R0, 0x0 ;  /* 0x0000000000007802 */ /* 0x000fe20000000f00 */
[----:B------:R-:W0:Y:S01]  /*0070*/  LDCU UR4, c[0x0][0x2f8] ;  /* 0x00005f00ff0477ac */ /* 0x000e220008000800 */
[----:B------:R-:W1:Y:S03]  /*0080*/  S2R R10, SR_TID.Z ;  /* 0x00000000000a7919 */ /* 0x000e660000002300 */
[----:B------:R-:W3:Y:S01]  /*0090*/  LDC R15, c[0x0][0x364] ;  /* 0x0000d900ff0f7b82 */ /* 0x000ee20000000800 */
[----:B------:R-:W4:Y:S01]  /*00a0*/  LDCU.64 UR6, c[0x4][0x8] ;  /* 0x01000100ff0677ac */ /* 0x000f220008000a00 */
[----:B------:R-:W1:Y:S01]  /*00b0*/  S2R R11, SR_CTAID.X ;  /* 0x00000000000b7919 */ /* 0x000e620000002500 */
[----:B------:R-:W3:Y:S05]  /*00c0*/  S2R R12, SR_CTAID.Y ;  /* 0x00000000000c7919 */ /* 0x000eea0000002600 */
[----:B------:R-:W5:Y:S01]  /*00d0*/  LDC R16, c[0x0][0x368] ;  /* 0x0000da00ff107b82 */ /* 0x000f620000000800 */
[----:B------:R-:W3:Y:S01]  /*00e0*/  S2R R13, SR_CTAID.Z ;  /* 0x00000000000d7919 */ /* 0x000ee20000002700 */
[----:B0-----:R-:W-:-:S06]  /*00f0*/  IADD3 R6, P0, PT, R1, UR4, RZ ;  /* 0x0000000401067c10 */ /* 0x001fcc000ff1e0ff */
[----:B------:R-:W5:Y:S01]  /*0100*/  LDC R17, c[0x0][0x370] ;  /* 0x0000dc00ff117b82 */ /* 0x000f620000000800 */
[----:B----4-:R-:W-:Y:S01]  /*0110*/  IMAD.U32 R4, RZ, RZ, UR6 ;  /* 0x00000006ff047e24 */ /* 0x010fe2000f8e00ff */
[----:B------:R-:W-:Y:S01]  /*0120*/  MOV R5, UR7 ;  /* 0x0000000700057c02 */ /* 0x000fe20008000f00 */
[----:B--2---:R-:W-:-:S05]  /*0130*/  IMAD.X R7, RZ, RZ, UR5, P0 ;  /* 0x00000005ff077e24 */ /* 0x004fca00080e06ff */
[----:B------:R-:W5:Y:S08]  /*0140*/  LDC R18, c[0x0][0x374] ;  /* 0x0000dd00ff127b82 */ /* 0x000f700000000800 */
[----:B------:R-:W5:Y:S01]  /*0150*/  LDC R19, c[0x0][0x378] ;  /* 0x0000de00ff137b82 */ /* 0x000f620000000800 */
[----:B-1----:R0:W-:Y:S07]  /*0160*/  STL.128 [R1], R8 ;  /* 0x0000000801007387 */ /* 0x0021ee0000100c00 */
[----:B------:R0:W1:Y:S01]  /*0170*/  LDC.64 R2, c[0x4][R0] ;  /* 0x0100000000027b82 */ /* 0x0000620000000a00 */
[----:B---3--:R0:W-:Y:S04]  /*0180*/  STL.128 [R1+0x10], R12 ;  /* 0x0000100c01007387 */ /* 0x0081e80000100c00 */
[----:B-----5:R0:W-:Y:S02]  /*0190*/  STL.128 [R1+0x20], R16 ;  /* 0x0000201001007387 */ /* 0x0201e40000100c00 */
[----:B------:R-:W-:-:S07]  /*01a0*/  LEPC R20, `(.L_x_0) ;  /* 0x000000001014794e */ /* 0x000fce0000000000 */
[----:B01----:R-:W-:Y:S05]  /*01b0*/  CALL.ABS.NOINC R2 ;  /* 0x0000000002007343 */ /* 0x003fea0003c00000 */
.L_x_0:
[----:B------:R-:W-:Y:S05]  /*01c0*/  EXIT ;  /* 0x000000000000794d */ /* 0x000fea0003800000 */
.L_x_1:
[----:B------:R-:W-:-:S00]  /*01d0*/  BRA `(.L_x_1) ;  /* 0xfffffffc00fc7947 */ /* 0x000fc0000383ffff */
[----:B------:R-:W-:-:S00]  /*01e0*/  NOP ;  /* 0x0000000000007918 */ /* 0x000fc00000000000 */
        /* <DEDUP_REMOVED lines=9> */
.L_x_2:


//--------------------- .nv.global.init           --------------------------
	.section	.nv.global.init,"aw",@progbits
.nv.global.init:
	.type		$str,@object
	.size		$str,(.L_0 - $str)
$str:
        /*0000*/ 	.byte	0x74, 0x68, 0x72, 0x65, 0x61, 0x64, 0x49, 0x64, 0x78, 0x3a, 0x28, 0x25, 0x64, 0x2c, 0x20, 0x25
        /*0010*/ 	.byte	0x64, 0x2c, 0x20, 0x25, 0x64, 0x29, 0x2c, 0x20, 0x62, 0x6c, 0x6f, 0x63, 0x6b, 0x49, 0x64, 0x78
        /*0020*/ 	.byte	0x3a, 0x28, 0x25, 0x64, 0x2c, 0x20, 0x25, 0x64, 0x2c, 0x20, 0x25, 0x64, 0x29, 0x2c, 0x20, 0x62
        /*0030*/ 	.byte	0x6c, 0x6f, 0x63, 0x6b, 0x44, 0x69, 0x6d, 0x3a, 0x28, 0x25, 0x64, 0x2c, 0x20, 0x25, 0x64, 0x2c
        /*0040*/ 	.byte	0x20, 0x25, 0x64, 0x29, 0x2c, 0x20, 0x67, 0x72, 0x69, 0x64, 0x44, 0x69, 0x6d, 0x3a, 0x28, 0x25
        /*0050*/ 	.byte	0x64, 0x2c, 0x25, 0x64, 0x2c, 0x25, 0x64, 0x29, 0x0a, 0x00
.L_0:


//--------------------- .nv.shared.reserved.0     --------------------------
	.section	.nv.shared.reserved.0,"aw",@nobits
	.weak		__nv_reservedSMEM_offset_0_alias
	.size		__nv_reservedSMEM_offset_0_alias, 0, 64
	.other		__nv_reservedSMEM_offset_0_alias,@"STO_CUDA_RESERVED_SHARED STV_DEFAULT"
__nv_reservedSMEM_offset_0_alias:
	.zero		0
	.zero		64


//--------------------- .nv.constant0._Z10checkIndexv --------------------------
	.section	.nv.constant0._Z10checkIndexv,"a",@progbits
	.sectionflags	@""
	.align	4
.nv.constant0._Z10checkIndexv:
	.zero		896


//--------------------- SYMBOLS --------------------------

	.type		.nv.reservedSmem.offset0,@object
	.size		.nv.reservedSmem.offset0,0x4
	.type		vprintf,@function
